//
// Generated by NVIDIA NVVM Compiler
//
// Compiler Build ID: CL-36424714
// Cuda compilation tools, release 13.0, V13.0.88
// Based on NVVM 20.0.0
//

.version 9.0
.target sm_100
.address_size 64

	// .globl	matrix_transpose
// _ZZ16matrix_transposeE4tile has been demoted

.visible .entry matrix_transpose(
	.param .u64 .ptr .align 1 matrix_transpose_param_0,
	.param .u64 .ptr .align 1 matrix_transpose_param_1,
	.param .u32 matrix_transpose_param_2,
	.param .u32 matrix_transpose_param_3
)
{
	.reg .pred 	%p<25>;
	.reg .b32 	%r<37>;
	.reg .b32 	%f<9>;
	.reg .b64 	%rd<21>;
	// demoted variable
	.shared .align 4 .b8 _ZZ16matrix_transposeE4tile[4224];
	ld.param.u64 	%rd3, [matrix_transpose_param_0];
	ld.param.u64 	%rd4, [matrix_transpose_param_1];
	ld.param.u32 	%r18, [matrix_transpose_param_2];
	ld.param.u32 	%r20, [matrix_transpose_param_3];
	cvta.to.global.u64 	%rd1, %rd3;
	cvta.to.global.u64 	%rd2, %rd4;
	mov.u32 	%r21, %ctaid.x;
	shl.b32 	%r1, %r21, 5;
	mov.u32 	%r2, %tid.x;
	add.s32 	%r3, %r1, %r2;
	mov.u32 	%r22, %ctaid.y;
	shl.b32 	%r4, %r22, 5;
	mov.u32 	%r5, %tid.y;
	add.s32 	%r23, %r4, %r5;
	setp.ge.s32 	%p1, %r3, %r18;
	shl.b32 	%r24, %r2, 2;
	mov.u32 	%r25, _ZZ16matrix_transposeE4tile;
	add.s32 	%r7, %r25, %r24;
	setp.ge.s32 	%p2, %r23, %r20;
	mad.lo.s32 	%r8, %r5, 132, %r7;
	or.pred  	%p3, %p1, %p2;
	@%p3 bra 	$L__BB0_2;
	mad.lo.s32 	%r26, %r23, %r18, %r3;
	mul.wide.s32 	%rd5, %r26, 4;
	add.s64 	%rd6, %rd1, %rd5;
	ld.global.f32 	%f1, [%rd6];
	st.shared.f32 	[%r8], %f1;
$L__BB0_2:
	setp.ge.s32 	%p4, %r3, %r18;
	add.s32 	%r9, %r23, 8;
	setp.ge.s32 	%p5, %r9, %r20;
	or.pred  	%p6, %p4, %p5;
	@%p6 bra 	$L__BB0_4;
	mad.lo.s32 	%r27, %r9, %r18, %r3;
	mul.wide.s32 	%rd7, %r27, 4;
	add.s64 	%rd8, %rd1, %rd7;
	ld.global.f32 	%f2, [%rd8];
	st.shared.f32 	[%r8+1056], %f2;
$L__BB0_4:
	setp.ge.s32 	%p7, %r3, %r18;
	add.s32 	%r10, %r23, 16;
	setp.ge.s32 	%p8, %r10, %r20;
	or.pred  	%p9, %p7, %p8;
	@%p9 bra 	$L__BB0_6;
	mad.lo.s32 	%r28, %r10, %r18, %r3;
	mul.wide.s32 	%rd9, %r28, 4;
	add.s64 	%rd10, %rd1, %rd9;
	ld.global.f32 	%f3, [%rd10];
	st.shared.f32 	[%r8+2112], %f3;
$L__BB0_6:
	setp.ge.s32 	%p10, %r3, %r18;
	add.s32 	%r11, %r23, 24;
	setp.ge.s32 	%p11, %r11, %r20;
	or.pred  	%p12, %p10, %p11;
	@%p12 bra 	$L__BB0_8;
	mad.lo.s32 	%r29, %r11, %r18, %r3;
	mul.wide.s32 	%rd11, %r29, 4;
	add.s64 	%rd12, %rd1, %rd11;
	ld.global.f32 	%f4, [%rd12];
	st.shared.f32 	[%r8+3168], %f4;
$L__BB0_8:
	bar.sync 	0;
	add.s32 	%r12, %r4, %r2;
	add.s32 	%r13, %r1, %r5;
	setp.ge.s32 	%p13, %r12, %r20;
	shl.b32 	%r30, %r2, 7;
	add.s32 	%r31, %r7, %r30;
	setp.ge.s32 	%p14, %r13, %r18;
	shl.b32 	%r32, %r5, 2;
	add.s32 	%r14, %r31, %r32;
	or.pred  	%p15, %p13, %p14;
	@%p15 bra 	$L__BB0_10;
	ld.shared.f32 	%f5, [%r14];
	mad.lo.s32 	%r33, %r13, %r20, %r12;
	mul.wide.s32 	%rd13, %r33, 4;
	add.s64 	%rd14, %rd2, %rd13;
	st.global.f32 	[%rd14], %f5;
$L__BB0_10:
	setp.ge.s32 	%p16, %r12, %r20;
	add.s32 	%r15, %r13, 8;
	setp.ge.s32 	%p17, %r15, %r18;
	or.pred  	%p18, %p16, %p17;
	@%p18 bra 	$L__BB0_12;
	ld.shared.f32 	%f6, [%r14+32];
	mad.lo.s32 	%r34, %r15, %r20, %r12;
	mul.wide.s32 	%rd15, %r34, 4;
	add.s64 	%rd16, %rd2, %rd15;
	st.global.f32 	[%rd16], %f6;
$L__BB0_12:
	setp.ge.s32 	%p19, %r12, %r20;
	add.s32 	%r16, %r13, 16;
	setp.ge.s32 	%p20, %r16, %r18;
	or.pred  	%p21, %p19, %p20;
	@%p21 bra 	$L__BB0_14;
	ld.shared.f32 	%f7, [%r14+64];
	mad.lo.s32 	%r35, %r16, %r20, %r12;
	mul.wide.s32 	%rd17, %r35, 4;
	add.s64 	%rd18, %rd2, %rd17;
	st.global.f32 	[%rd18], %f7;
$L__BB0_14:
	setp.ge.s32 	%p22, %r12, %r20;
	add.s32 	%r17, %r13, 24;
	setp.ge.s32 	%p23, %r17, %r18;
	or.pred  	%p24, %p22, %p23;
	@%p24 bra 	$L__BB0_16;
	ld.shared.f32 	%f8, [%r14+96];
	mad.lo.s32 	%r36, %r17, %r20, %r12;
	mul.wide.s32 	%rd19, %r36, 4;
	add.s64 	%rd20, %rd2, %rd19;
	st.global.f32 	[%rd20], %f8;
$L__BB0_16:
	ret;

}


// ===== COMPILED SASS (sm_100) =====

	.target	sm_100

	.elftype	@"ET_EXEC"


//--------------------- .note.nv.tkinfo           --------------------------
	.section	.note.nv.tkinfo,"",@"SHT_NOTE"
	.sectionflags	@"SHF_NOTE_NV_TKINFO"
	.tkinfo
        /*0018*/ 	.word	0x00000002
        /*0030*/ 	.string	""
        /*0030*/ 	.string	"ptxas"
        /*0030*/ 	.string	"Cuda compilation tools, release 13.0, V13.0.88"
        /*0030*/ 	.string	"Build cuda_13.0.r13.0/compiler.36424714_0"
        /*0030*/ 	.string	"-arch sm_100 -m 64 "



//--------------------- .note.nv.cuinfo           --------------------------
	.section	.note.nv.cuinfo,"",@"SHT_NOTE"
	.sectionflags	@"SHF_NOTE_NV_CUINFO"
        /*0018*/ 	.short	0x0002
        /*001a*/ 	.short	0x0064
        /*001c*/ 	.short	0x0082
	.zero		2


//--------------------- .nv.info                  --------------------------
	.section	.nv.info,"",@"SHT_CUDA_INFO"
	.align	4


	//----- nvinfo : EIATTR_REGCOUNT
	.align		4
        /*0000*/ 	.byte	0x04, 0x2f
        /*0002*/ 	.short	(.L_1 - .L_0)
	.align		4
.L_0:
        /*0004*/ 	.word	index@(matrix_transpose)
        /*0008*/ 	.word	0x00000019


	//----- nvinfo : EIATTR_FRAME_SIZE
	.align		4
.L_1:
        /*000c*/ 	.byte	0x04, 0x11
        /*000e*/ 	.short	(.L_3 - .L_2)
	.align		4
.L_2:
        /*0010*/ 	.word	index@(matrix_transpose)
        /*0014*/ 	.word	0x00000000


	//----- nvinfo : EIATTR_MIN_STACK_SIZE
	.align		4
.L_3:
        /*0018*/ 	.byte	0x04, 0x12
        /*001a*/ 	.short	(.L_5 - .L_4)
	.align		4
.L_4:
        /*001c*/ 	.word	index@(matrix_transpose)
        /*0020*/ 	.word	0x00000000
.L_5:


//--------------------- .nv.compat                --------------------------
	.section	.nv.compat,"",@"SHT_CUDA_COMPAT_INFO"
	.align	4
        /*0000*/ 	.byte	0x02, 0x09, 0x00, 0x00, 0x02, 0x02, 0x01, 0x00, 0x02, 0x05, 0x05, 0x00, 0x03, 0x07, 0x01, 0x01
        /*0010*/ 	.byte	0x02, 0x03, 0x00, 0x00, 0x02, 0x06, 0x01, 0x00, 0x04, 0x0b, 0x08, 0x00, 0x09, 0x00, 0x00, 0x00
        /*0020*/ 	.byte	0x00, 0x00, 0x00, 0x00


//--------------------- .nv.info.matrix_transpose --------------------------
	.section	.nv.info.matrix_transpose,"",@"SHT_CUDA_INFO"
	.sectionflags	@""
	.align	4


	//----- nvinfo : EIATTR_CUDA_API_VERSION
	.align		4
        /*0000*/ 	.byte	0x04, 0x37
        /*0002*/ 	.short	(.L_7 - .L_6)
.L_6:
        /*0004*/ 	.word	0x00000082


	//----- nvinfo : EIATTR_KPARAM_INFO
	.align		4
.L_7:
        /*0008*/ 	.byte	0x04, 0x17
        /*000a*/ 	.short	(.L_9 - .L_8)
.L_8:
        /*000c*/ 	.word	0x00000000
        /*0010*/ 	.short	0x0003
        /*0012*/ 	.short	0x0014
        /*0014*/ 	.byte	0x00, 0xf0, 0x11, 0x00


	//----- nvinfo : EIATTR_KPARAM_INFO
	.align		4
.L_9:
        /*0018*/ 	.byte	0x04, 0x17
        /*001a*/ 	.short	(.L_11 - .L_10)
.L_10:
        /*001c*/ 	.word	0x00000000
        /*0020*/ 	.short	0x0002
        /*0022*/ 	.short	0x0010
        /*0024*/ 	.byte	0x00, 0xf0, 0x11, 0x00


	//----- nvinfo : EIATTR_KPARAM_INFO
	.align		4
.L_11:
        /*0028*/ 	.byte	0x04, 0x17
        /*002a*/ 	.short	(.L_13 - .L_12)
.L_12:
        /*002c*/ 	.word	0x00000000
        /*0030*/ 	.short	0x0001
        /*0032*/ 	.short	0x0008
        /*0034*/ 	.byte	0x00, 0xf5, 0x21, 0x00


	//----- nvinfo : EIATTR_KPARAM_INFO
	.align		4
.L_13:
        /*0038*/ 	.byte	0x04, 0x17
        /*003a*/ 	.short	(.L_15 - .L_14)
.L_14:
        /*003c*/ 	.word	0x00000000
        /*0040*/ 	.short	0x0000
        /*0042*/ 	.short	0x0000
        /*0044*/ 	.byte	0x00, 0xf5, 0x21, 0x00


	//----- nvinfo : EIATTR_SPARSE_MMA_MASK
	.align		4
.L_15:
        /*0048*/ 	.byte	0x03, 0x50
        /*004a*/ 	.short	0x0000


	//----- nvinfo : EIATTR_MAXREG_COUNT
	.align		4
        /*004c*/ 	.byte	0x03, 0x1b
        /*004e*/ 	.short	0x00ff


	//----- nvinfo : EIATTR_NUM_BARRIERS
	.align		4
        /*0050*/ 	.byte	0x02, 0x4c
        /*0052*/ 	.byte	0x01
	.zero		1


	//----- nvinfo : EIATTR_MERCURY_ISA_VERSION
	.align		4
        /*0054*/ 	.byte	0x03, 0x5f
        /*0056*/ 	.short	0x0101


	//----- nvinfo : EIATTR_VRC_CTA_INIT_COUNT
	.align		4
        /*0058*/ 	.byte	0x02, 0x4a
	.zero		1
	.zero		1


	//----- nvinfo : EIATTR_EXIT_INSTR_OFFSETS
	.align		4
        /*005c*/ 	.byte	0x04, 0x1c
        /*005e*/ 	.short	(.L_17 - .L_16)


	//   ....[0]....
.L_16:
        /*0060*/ 	.word	0x000004c0


	//   ....[1]....
        /*0064*/ 	.word	0x00000520


	//----- nvinfo : EIATTR_CBANK_PARAM_SIZE
	.align		4
.L_17:
        /*0068*/ 	.byte	0x03, 0x19
        /*006a*/ 	.short	0x0018


	//----- nvinfo : EIATTR_PARAM_CBANK
	.align		4
        /*006c*/ 	.byte	0x04, 0x0a
        /*006e*/ 	.short	(.L_19 - .L_18)
	.align		4
.L_18:
        /*0070*/ 	.word	index@(.nv.constant0.matrix_transpose)
        /*0074*/ 	.short	0x0380
        /*0076*/ 	.short	0x0018


	//----- nvinfo : EIATTR_SW_WAR
	.align		4
.L_19:
        /*0078*/ 	.byte	0x04, 0x36
        /*007a*/ 	.short	(.L_21 - .L_20)
.L_20:
        /*007c*/ 	.word	0x00000008
.L_21:


//--------------------- .nv.callgraph             --------------------------
	.section	.nv.callgraph,"",@"SHT_CUDA_CALLGRAPH"
	.align	4
	.sectionentsize	8
	.align		4
        /*0000*/ 	.word	0x00000000
	.align		4
        /*0004*/ 	.word	0xffffffff
	.align		4
        /*0008*/ 	.word	0x00000000
	.align		4
        /*000c*/ 	.word	0xfffffffe
	.align		4
        /*0010*/ 	.word	0x00000000
	.align		4
        /*0014*/ 	.word	0xfffffffd
	.align		4
        /*0018*/ 	.word	0x00000000
	.align		4
        /*001c*/ 	.word	0xfffffffc


//--------------------- .text.matrix_transpose    --------------------------
	.section	.text.matrix_transpose,"ax",@progbits
	.align	128
        .global         matrix_transpose
        .type           matrix_transpose,@function
        .size           matrix_transpose,(.L_x_1 - matrix_transpose)
        .other          matrix_transpose,@"STO_CUDA_ENTRY STV_DEFAULT"
matrix_transpose:
.text.matrix_transpose:
[----:B------:R-:W-:Y:S01]  /*0000*/  LDC R1, c[0x0][0x37c] ;  /* 0x0000df00ff017b82 */ /* 0x000fe20000000800 */
[----:B------:R-:W0:Y:S01]  /*0010*/  S2R R0, SR_TID.Y ;  /* 0x0000000000007919 */ /* 0x000e220000002200 */
[----:B------:R-:W1:Y:S01]  /*0020*/  LDCU.64 UR8, c[0x0][0x390] ;  /* 0x00007200ff0877ac */ /* 0x000e620008000a00 */
[----:B------:R-:W0:Y:S01]  /*0030*/  S2R R7, SR_CTAID.Y ;  /* 0x0000000000077919 */ /* 0x000e220000002600 */
[----:B------:R-:W2:Y:S01]  /*0040*/  LDCU.64 UR6, c[0x0][0x358] ;  /* 0x00006b00ff0677ac */ /* 0x000ea20008000a00 */
[----:B------:R-:W3:Y:S01]  /*0050*/  S2R R13, SR_CTAID.X ;  /* 0x00000000000d7919 */ /* 0x000ee20000002500 */
[----:B------:R-:W3:Y:S01]  /*0060*/  S2R R6, SR_TID.X ;  /* 0x0000000000067919 */ /* 0x000ee20000002100 */
[----:B0-----:R-:W-:-:S04]  /*0070*/  IMAD R15, R7, 0x20, R0 ;  /* 0x00000020070f7824 */ /* 0x001fc800078e0200 */
[C---:B------:R-:W-:Y:S01]  /*0080*/  VIADD R19, R15.reuse, 0x10 ;  /* 0x000000100f137836 */ /* 0x040fe20000000000 */
[C---:B------:R-:W-:Y:S02]  /*0090*/  IADD3 R17, PT, PT, R15.reuse, 0x8, RZ ;  /* 0x000000080f117810 */ /* 0x040fe40007ffe0ff */
[----:B------:R-:W-:Y:S01]  /*00a0*/  IADD3 R21, PT, PT, R15, 0x18, RZ ;  /* 0x000000180f157810 */ /* 0x000fe20007ffe0ff */
[----:B---3--:R-:W-:Y:S01]  /*00b0*/  IMAD R12, R13, 0x20, R6 ;  /* 0x000000200d0c7824 */ /* 0x008fe200078e0206 */
[----:B-1----:R-:W-:Y:S02]  /*00c0*/  ISETP.GE.AND P0, PT, R15, UR9, PT ;  /* 0x000000090f007c0c */ /* 0x002fe4000bf06270 */
[----:B------:R-:W-:Y:S02]  /*00d0*/  ISETP.GE.AND P3, PT, R17, UR9, PT ;  /* 0x0000000911007c0c */ /* 0x000fe4000bf66270 */
[----:B------:R-:W-:Y:S02]  /*00e0*/  ISETP.GE.AND P2, PT, R19, UR9, PT ;  /* 0x0000000913007c0c */ /* 0x000fe4000bf46270 */
[----:B------:R-:W-:-:S02]  /*00f0*/  ISETP.GE.AND P1, PT, R21, UR9, PT ;  /* 0x0000000915007c0c */ /* 0x000fc4000bf26270 */
[C---:B------:R-:W-:Y:S02]  /*0100*/  ISETP.GE.OR P0, PT, R12.reuse, UR8, P0 ;  /* 0x000000080c007c0c */ /* 0x040fe40008706670 */
[C---:B------:R-:W-:Y:S02]  /*0110*/  ISETP.GE.OR P3, PT, R12.reuse, UR8, P3 ;  /* 0x000000080c007c0c */ /* 0x040fe40009f66670 */
[C---:B------:R-:W-:Y:S02]  /*0120*/  ISETP.GE.OR P2, PT, R12.reuse, UR8, P2 ;  /* 0x000000080c007c0c */ /* 0x040fe40009746670 */
[----:B------:R-:W-:-:S07]  /*0130*/  ISETP.GE.OR P1, PT, R12, UR8, P1 ;  /* 0x000000080c007c0c */ /* 0x000fce0008f26670 */
[----:B------:R-:W0:Y:S01]  /*0140*/  @!P0 LDC.64 R10, c[0x0][0x380] ;  /* 0x0000e000ff0a8b82 */ /* 0x000e220000000a00 */
[--C-:B------:R-:W-:Y:S02]  /*0150*/  @!P0 IMAD R15, R15, UR8, R12.reuse ;  /* 0x000000080f0f8c24 */ /* 0x100fe4000f8e020c */
[--C-:B------:R-:W-:Y:S02]  /*0160*/  @!P3 IMAD R17, R17, UR8, R12.reuse ;  /* 0x000000081111bc24 */ /* 0x100fe4000f8e020c */
[--C-:B------:R-:W-:Y:S02]  /*0170*/  @!P2 IMAD R19, R19, UR8, R12.reuse ;  /* 0x000000081313ac24 */ /* 0x100fe4000f8e020c */
[----:B------:R-:W-:Y:S01]  /*0180*/  @!P1 IMAD R21, R21, UR8, R12 ;  /* 0x0000000815159c24 */ /* 0x000fe2000f8e020c */
[----:B------:R-:W1:Y:S08]  /*0190*/  @!P3 LDC.64 R8, c[0x0][0x380] ;  /* 0x0000e000ff08bb82 */ /* 0x000e700000000a00 */
[----:B------:R-:W3:Y:S08]  /*01a0*/  @!P2 LDC.64 R4, c[0x0][0x380] ;  /* 0x0000e000ff04ab82 */ /* 0x000ef00000000a00 */
[----:B------:R-:W4:Y:S01]  /*01b0*/  @!P1 LDC.64 R2, c[0x0][0x380] ;  /* 0x0000e000ff029b82 */ /* 0x000f220000000a00 */
[----:B0-----:R-:W-:-:S06]  /*01c0*/  @!P0 IMAD.WIDE R10, R15, 0x4, R10 ;  /* 0x000000040f0a8825 */ /* 0x001fcc00078e020a */
[----:B--2---:R0:W2:Y:S01]  /*01d0*/  @!P0 LDG.E R10, desc[UR6][R10.64] ;  /* 0x000000060a0a8981 */ /* 0x0040a2000c1e1900 */
[----:B-1----:R-:W-:-:S05]  /*01e0*/  @!P3 IMAD.WIDE R8, R17, 0x4, R8 ;  /* 0x000000041108b825 */ /* 0x002fca00078e0208 */
[----:B------:R-:W5:Y:S01]  /*01f0*/  @!P3 LDG.E R12, desc[UR6][R8.64] ;  /* 0x00000006080cb981 */ /* 0x000f62000c1e1900 */
[----:B---3--:R-:W-:-:S05]  /*0200*/  @!P2 IMAD.WIDE R4, R19, 0x4, R4 ;  /* 0x000000041304a825 */ /* 0x008fca00078e0204 */
[----:B------:R-:W3:Y:S01]  /*0210*/  @!P2 LDG.E R14, desc[UR6][R4.64] ;  /* 0x00000006040ea981 */ /* 0x000ee2000c1e1900 */
[----:B----4-:R-:W-:-:S05]  /*0220*/  @!P1 IMAD.WIDE R2, R21, 0x4, R2 ;  /* 0x0000000415029825 */ /* 0x010fca00078e0202 */
[----:B------:R1:W4:Y:S01]  /*0230*/  @!P1 LDG.E R16, desc[UR6][R2.64] ;  /* 0x0000000602109981 */ /* 0x000322000c1e1900 */
[----:B------:R-:W0:Y:S01]  /*0240*/  S2UR UR5, SR_CgaCtaId ;  /* 0x00000000000579c3 */ /* 0x000e220000008800 */
[----:B------:R-:W-:Y:S01]  /*0250*/  UMOV UR4, 0x400 ;  /* 0x0000040000047882 */ /* 0x000fe20000000000 */
[----:B------:R-:W-:Y:S01]  /*0260*/  IMAD R18, R13, 0x20, R0 ;  /* 0x000000200d127824 */ /* 0x000fe200078e0200 */
[----:B0-----:R-:W-:-:S06]  /*0270*/  ULEA UR4, UR5, UR4, 0x18 ;  /* 0x0000000405047291 */ /* 0x001fcc000f8ec0ff */
[----:B------:R-:W-:-:S05]  /*0280*/  LEA R11, R6, UR4, 0x2 ;  /* 0x00000004060b7c11 */ /* 0x000fca000f8e10ff */
[--C-:B-1----:R-:W-:Y:S02]  /*0290*/  IMAD R3, R6, 0x80, R11.reuse ;  /* 0x0000008006037824 */ /* 0x102fe400078e020b */
[----:B------:R-:W-:Y:S02]  /*02a0*/  IMAD R11, R0, 0x84, R11 ;  /* 0x00000084000b7824 */ /* 0x000fe400078e020b */
[C---:B------:R-:W-:Y:S01]  /*02b0*/  VIADD R20, R18.reuse, 0x8 ;  /* 0x0000000812147836 */ /* 0x040fe20000000000 */
[C---:B------:R-:W-:Y:S02]  /*02c0*/  IADD3 R22, PT, PT, R18.reuse, 0x10, RZ ;  /* 0x0000001012167810 */ /* 0x040fe40007ffe0ff */
[----:B------:R-:W-:Y:S02]  /*02d0*/  LEA R7, R7, R6, 0x5 ;  /* 0x0000000607077211 */ /* 0x000fe400078e28ff */
[----:B------:R-:W-:Y:S02]  /*02e0*/  ISETP.GE.AND P5, PT, R18, UR8, PT ;  /* 0x0000000812007c0c */ /* 0x000fe4000bfa6270 */
[----:B------:R-:W-:-:S02]  /*02f0*/  ISETP.GE.AND P6, PT, R20, UR8, PT ;  /* 0x0000000814007c0c */ /* 0x000fc4000bfc6270 */
[----:B------:R-:W-:Y:S02]  /*0300*/  ISETP.GE.AND P4, PT, R22, UR8, PT ;  /* 0x0000000816007c0c */ /* 0x000fe4000bf86270 */
[C---:B------:R-:W-:Y:S02]  /*0310*/  ISETP.GE.OR P5, PT, R7.reuse, UR9, P5 ;  /* 0x0000000907007c0c */ /* 0x040fe4000afa6670 */
[C---:B------:R-:W-:Y:S02]  /*0320*/  ISETP.GE.OR P6, PT, R7.reuse, UR9, P6 ;  /* 0x0000000907007c0c */ /* 0x040fe4000b7c6670 */
[----:B------:R-:W-:Y:S02]  /*0330*/  ISETP.GE.OR P4, PT, R7, UR9, P4 ;  /* 0x0000000907007c0c */ /* 0x000fe4000a786670 */
[----:B------:R-:W-:-:S07]  /*0340*/  LEA R0, R0, R3, 0x2 ;  /* 0x0000000300007211 */ /* 0x000fce00078e10ff */
[----:B------:R-:W0:Y:S08]  /*0350*/  @!P5 LDC.64 R8, c[0x0][0x388] ;  /* 0x0000e200ff08db82 */ /* 0x000e300000000a00 */
[----:B------:R-:W1:Y:S08]  /*0360*/  @!P6 LDC.64 R4, c[0x0][0x388] ;  /* 0x0000e200ff04eb82 */ /* 0x000e700000000a00 */
[----:B------:R-:W1:Y:S01]  /*0370*/  @!P4 LDC.64 R2, c[0x0][0x388] ;  /* 0x0000e200ff02cb82 */ /* 0x000e620000000a00 */
[C---:B------:R-:W-:Y:S01]  /*0380*/  IADD3 R6, PT, PT, R18.reuse, 0x18, RZ ;  /* 0x0000001812067810 */ /* 0x040fe20007ffe0ff */
[----:B------:R-:W-:-:S02]  /*0390*/  @!P5 IMAD R15, R18, UR9, R7 ;  /* 0x00000009120fdc24 */ /* 0x000fc4000f8e0207 */
[----:B------:R-:W-:Y:S02]  /*03a0*/  @!P4 IMAD R21, R22, UR9, R7 ;  /* 0x000000091615cc24 */ /* 0x000fe4000f8e0207 */
[----:B0-----:R-:W-:-:S04]  /*03b0*/  @!P5 IMAD.WIDE R8, R15, 0x4, R8 ;  /* 0x000000040f08d825 */ /* 0x001fc800078e0208 */
[----:B-1----:R-:W-:Y:S01]  /*03c0*/  @!P4 IMAD.WIDE R2, R21, 0x4, R2 ;  /* 0x000000041502c825 */ /* 0x002fe200078e0202 */
[----:B--2---:R-:W-:Y:S04]  /*03d0*/  @!P0 STS [R11], R10 ;  /* 0x0000000a0b008388 */ /* 0x004fe80000000800 */
[----:B-----5:R-:W-:Y:S04]  /*03e0*/  @!P3 STS [R11+0x420], R12 ;  /* 0x0004200c0b00b388 */ /* 0x020fe80000000800 */
[----:B---3--:R-:W-:Y:S04]  /*03f0*/  @!P2 STS [R11+0x840], R14 ;  /* 0x0008400e0b00a388 */ /* 0x008fe80000000800 */
[----:B----4-:R0:W-:Y:S01]  /*0400*/  @!P1 STS [R11+0xc60], R16 ;  /* 0x000c60100b009388 */ /* 0x0101e20000000800 */
[----:B------:R-:W-:Y:S06]  /*0410*/  BAR.SYNC.DEFER_BLOCKING 0x0 ;  /* 0x0000000000007b1d */ /* 0x000fec0000010000 */
[----:B------:R-:W1:Y:S04]  /*0420*/  @!P5 LDS R13, [R0] ;  /* 0x00000000000dd984 */ /* 0x000e680000000800 */
[----:B------:R-:W2:Y:S04]  /*0430*/  @!P6 LDS R17, [R0+0x20] ;  /* 0x000020000011e984 */ /* 0x000ea80000000800 */
[----:B------:R-:W3:Y:S01]  /*0440*/  @!P4 LDS R19, [R0+0x40] ;  /* 0x000040000013c984 */ /* 0x000ee20000000800 */
[----:B------:R-:W-:Y:S01]  /*0450*/  ISETP.GE.AND P0, PT, R6, UR8, PT ;  /* 0x0000000806007c0c */ /* 0x000fe2000bf06270 */
[----:B0-----:R-:W-:-:S03]  /*0460*/  @!P6 IMAD R11, R20, UR9, R7 ;  /* 0x00000009140bec24 */ /* 0x001fc6000f8e0207 */
[----:B------:R-:W-:Y:S01]  /*0470*/  ISETP.GE.OR P0, PT, R7, UR9, P0 ;  /* 0x0000000907007c0c */ /* 0x000fe20008706670 */
[----:B------:R-:W-:Y:S01]  /*0480*/  @!P6 IMAD.WIDE R4, R11, 0x4, R4 ;  /* 0x000000040b04e825 */ /* 0x000fe200078e0204 */
[----:B-1----:R0:W-:Y:S04]  /*0490*/  @!P5 STG.E desc[UR6][R8.64], R13 ;  /* 0x0000000d0800d986 */ /* 0x0021e8000c101906 */
[----:B--2---:R0:W-:Y:S04]  /*04a0*/  @!P6 STG.E desc[UR6][R4.64], R17 ;  /* 0x000000110400e986 */ /* 0x0041e8000c101906 */
[----:B---3--:R0:W-:Y:S03]  /*04b0*/  @!P4 STG.E desc[UR6][R2.64], R19 ;  /* 0x000000130200c986 */ /* 0x0081e6000c101906 */
[----:B------:R-:W-:Y:S05]  /*04c0*/  @P0 EXIT ;  /* 0x000000000000094d */ /* 0x000fea0003800000 */
[----:B0-----:R-:W0:Y:S01]  /*04d0*/  LDS R5, [R0+0x60] ;  /* 0x0000600000057984 */ /* 0x001e220000000800 */
[----:B------:R-:W1:Y:S01]  /*04e0*/  LDC.64 R2, c[0x0][0x388] ;  /* 0x0000e200ff027b82 */ /* 0x000e620000000a00 */
[----:B------:R-:W-:-:S04]  /*04f0*/  IMAD R7, R6, UR9, R7 ;  /* 0x0000000906077c24 */ /* 0x000fc8000f8e0207 */
[----:B-1----:R-:W-:-:S05]  /*0500*/  IMAD.WIDE R2, R7, 0x4, R2 ;  /* 0x0000000407027825 */ /* 0x002fca00078e0202 */
[----:B0-----:R-:W-:Y:S01]  /*0510*/  STG.E desc[UR6][R2.64], R5 ;  /* 0x0000000502007986 */ /* 0x001fe2000c101906 */
[----:B------:R-:W-:Y:S05]  /*0520*/  EXIT ;  /* 0x000000000000794d */ /* 0x000fea0003800000 */
.L_x_0:
[----:B------:R-:W-:-:S00]  /*0530*/  BRA `(.L_x_0) ;  /* 0xfffffffc00fc7947 */ /* 0x000fc0000383ffff */
[----:B------:R-:W-:-:S00]  /*0540*/  NOP ;  /* 0x0000000000007918 */ /* 0x000fc00000000000 */
        /* <DEDUP_REMOVED lines=11> */
.L_x_1:


//--------------------- .nv.shared.matrix_transpose --------------------------
	.section	.nv.shared.matrix_transpose,"aw",@nobits
	.sectionflags	@""
	.align	4
.nv.shared.matrix_transpose:
	.zero		5248


//--------------------- .nv.shared.reserved.0     --------------------------
	.section	.nv.shared.reserved.0,"aw",@nobits
	.weak		__nv_reservedSMEM_offset_0_alias
	.size		__nv_reservedSMEM_offset_0_alias, 0, 64
	.other		__nv_reservedSMEM_offset_0_alias,@"STO_CUDA_RESERVED_SHARED STV_DEFAULT"
__nv_reservedSMEM_offset_0_alias:
	.zero		0
	.zero		64


//--------------------- .nv.constant0.matrix_transpose --------------------------
	.section	.nv.constant0.matrix_transpose,"a",@progbits
	.sectionflags	@""
	.align	4
.nv.constant0.matrix_transpose:
	.zero		920


//--------------------- SYMBOLS --------------------------

	.type		.nv.reservedSmem.offset0,@object
	.size		.nv.reservedSmem.offset0,0x4
	.type		.nv.reservedSmem.cap,@object
	.size		.nv.reservedSmem.cap,0x4
